	.headerflags	@"EF_CUDA_TEXMODE_UNIFIED EF_CUDA_64BIT_ADDRESS EF_CUDA_ACCELERATORS EF_CUDA_SM90 EF_CUDA_VIRTUAL_SM(EF_CUDA_SM90)"
	.elftype	@"ET_EXEC"


//--------------------- .nv.info                  --------------------------
	.section	.nv.info,"",@"SHT_CUDA_INFO"
	.align	4


	//----- nvinfo : EIATTR_REGCOUNT
	.align		4
        /*0000*/ 	.byte	0x04, 0x2f
        /*0002*/ 	.short	(.L_1 - .L_0)
	.align		4
.L_0:
        /*0004*/ 	.word	index@(triton_poi_fused_cat_15)
        /*0008*/ 	.word	0x00000013


	//----- nvinfo : EIATTR_MIN_STACK_SIZE
	.align		4
.L_1:
        /*000c*/ 	.byte	0x04, 0x12
        /*000e*/ 	.short	(.L_3 - .L_2)
	.align		4
.L_2:
        /*0010*/ 	.word	index@(triton_poi_fused_cat_15)
        /*0014*/ 	.word	0x00000000


	//----- nvinfo : EIATTR_FRAME_SIZE
	.align		4
.L_3:
        /*0018*/ 	.byte	0x04, 0x11
        /*001a*/ 	.short	(.L_5 - .L_4)
	.align		4
.L_4:
        /*001c*/ 	.word	index@(triton_poi_fused_cat_15)
        /*0020*/ 	.word	0x00000000


	//----- nvinfo : EIATTR_MIN_STACK_SIZE
	.align		4
.L_5:
        /*0024*/ 	.byte	0x04, 0x12
        /*0026*/ 	.short	(.L_7 - .L_6)
	.align		4
.L_6:
        /*0028*/ 	.word	index@(triton_poi_fused_cat_15)
        /*002c*/ 	.word	0x00000000
.L_7:


//--------------------- .nv.info.triton_poi_fused_cat_15 --------------------------
	.section	.nv.info.triton_poi_fused_cat_15,"",@"SHT_CUDA_INFO"
	.sectionflags	@""
	.align	4


	//----- nvinfo : EIATTR_CUDA_API_VERSION
	.align		4
        /*0000*/ 	.byte	0x04, 0x37
        /*0002*/ 	.short	(.L_9 - .L_8)
.L_8:
        /*0004*/ 	.word	0x0000007c


	//----- nvinfo : EIATTR_KPARAM_INFO
	.align		4
.L_9:
        /*0008*/ 	.byte	0x04, 0x17
        /*000a*/ 	.short	(.L_11 - .L_10)
.L_10:
        /*000c*/ 	.word	0x00000000
        /*0010*/ 	.short	0x0004
        /*0012*/ 	.short	0x0020
        /*0014*/ 	.byte	0x00, 0xf0, 0x11, 0x00


	//----- nvinfo : EIATTR_KPARAM_INFO
	.align		4
.L_11:
        /*0018*/ 	.byte	0x04, 0x17
        /*001a*/ 	.short	(.L_13 - .L_12)
.L_12:
        /*001c*/ 	.word	0x00000000
        /*0020*/ 	.short	0x0003
        /*0022*/ 	.short	0x0018
        /*0024*/ 	.byte	0x00, 0xf4, 0x21, 0x00


	//----- nvinfo : EIATTR_KPARAM_INFO
	.align		4
.L_13:
        /*0028*/ 	.byte	0x04, 0x17
        /*002a*/ 	.short	(.L_15 - .L_14)
.L_14:
        /*002c*/ 	.word	0x00000000
        /*0030*/ 	.short	0x0002
        /*0032*/ 	.short	0x0010
        /*0034*/ 	.byte	0x00, 0xf4, 0x21, 0x00


	//----- nvinfo : EIATTR_KPARAM_INFO
	.align		4
.L_15:
        /*0038*/ 	.byte	0x04, 0x17
        /*003a*/ 	.short	(.L_17 - .L_16)
.L_16:
        /*003c*/ 	.word	0x00000000
        /*0040*/ 	.short	0x0001
        /*0042*/ 	.short	0x0008
        /*0044*/ 	.byte	0x00, 0xf4, 0x21, 0x00


	//----- nvinfo : EIATTR_KPARAM_INFO
	.align		4
.L_17:
        /*0048*/ 	.byte	0x04, 0x17
        /*004a*/ 	.short	(.L_19 - .L_18)
.L_18:
        /*004c*/ 	.word	0x00000000
        /*0050*/ 	.short	0x0000
        /*0052*/ 	.short	0x0000
        /*0054*/ 	.byte	0x00, 0xf4, 0x21, 0x00


	//----- nvinfo : EIATTR_SPARSE_MMA_MASK
	.align		4
.L_19:
        /*0058*/ 	.byte	0x03, 0x50
        /*005a*/ 	.short	0x0000


	//----- nvinfo : EIATTR_MAXREG_COUNT
	.align		4
        /*005c*/ 	.byte	0x03, 0x1b
        /*005e*/ 	.short	0x00ff


	//----- nvinfo : EIATTR_EXIT_INSTR_OFFSETS
	.align		4
        /*0060*/ 	.byte	0x04, 0x1c
        /*0062*/ 	.short	(.L_21 - .L_20)


	//   ....[0]....
.L_20:
        /*0064*/ 	.word	0x00000350


	//----- nvinfo : EIATTR_REQNTID
	.align		4
.L_21:
        /*0068*/ 	.byte	0x04, 0x10
        /*006a*/ 	.short	(.L_23 - .L_22)
.L_22:
        /*006c*/ 	.word	0x00000100
        /*0070*/ 	.word	0x00000001
        /*0074*/ 	.word	0x00000001


	//----- nvinfo : EIATTR_CBANK_PARAM_SIZE
	.align		4
.L_23:
        /*0078*/ 	.byte	0x03, 0x19
        /*007a*/ 	.short	0x0024


	//----- nvinfo : EIATTR_PARAM_CBANK
	.align		4
        /*007c*/ 	.byte	0x04, 0x0a
        /*007e*/ 	.short	(.L_25 - .L_24)
	.align		4
.L_24:
        /*0080*/ 	.word	index@(.nv.constant0.triton_poi_fused_cat_15)
        /*0084*/ 	.short	0x0210
        /*0086*/ 	.short	0x0024


	//----- nvinfo : EIATTR_SW_WAR
	.align		4
.L_25:
        /*0088*/ 	.byte	0x04, 0x36
        /*008a*/ 	.short	(.L_27 - .L_26)
.L_26:
        /*008c*/ 	.word	0x00000008
.L_27:


//--------------------- .nv.callgraph             --------------------------
	.section	.nv.callgraph,"",@"SHT_CUDA_CALLGRAPH"
	.align	4
	.sectionentsize	8
	.align		4
        /*0000*/ 	.word	0x00000000
	.align		4
        /*0004*/ 	.word	0xffffffff
	.align		4
        /*0008*/ 	.word	0x00000000
	.align		4
        /*000c*/ 	.word	0xfffffffe
	.align		4
        /*0010*/ 	.word	0x00000000
	.align		4
        /*0014*/ 	.word	0xfffffffd
	.align		4
        /*0018*/ 	.word	0x00000000
	.align		4
        /*001c*/ 	.word	0xfffffffc


//--------------------- .text.triton_poi_fused_cat_15 --------------------------
	.section	.text.triton_poi_fused_cat_15,"ax",@progbits
	.align	128
        .global         triton_poi_fused_cat_15
        .type           triton_poi_fused_cat_15,@function
        .size           triton_poi_fused_cat_15,(.L_x_1 - triton_poi_fused_cat_15)
        .other          triton_poi_fused_cat_15,@"STO_CUDA_ENTRY STV_DEFAULT"
triton_poi_fused_cat_15:
.text.triton_poi_fused_cat_15:
[----:B------:R-:W-:Y:S01]  /*0000*/  LDC R1, c[0x0][0x28] ;  /* 0x00000a00ff017b82 */ /* 0x000fe20000000800 */
[----:B------:R-:W1:Y:S07]  /*0010*/  S2R R0, SR_TID.X ;  /* 0x0000000000007919 */ /* 0x000e6e0000002100 */
[----:B------:R-:W2:Y:S01]  /*0020*/  LDC.64 R4, c[0x0][0x218] ;  /* 0x00008600ff047b82 */ /* 0x000ea20000000a00 */
[----:B------:R-:W-:Y:S01]  /*0030*/  ULDC.64 UR6, c[0x0][0x220] ;  /* 0x0000880000067ab9 */ /* 0x000fe20000000a00 */
[----:B------:R-:W-:Y:S01]  /*0040*/  ULDC.64 UR4, c[0x0][0x208] ;  /* 0x0000820000047ab9 */ /* 0x000fe20000000a00 */
[----:B------:R-:W3:Y:S01]  /*0050*/  S2R R3, SR_CTAID.X ;  /* 0x0000000000037919 */ /* 0x000ee20000002500 */
[----:B-1----:R-:W-:-:S05]  /*0060*/  IMAD.SHL.U32 R0, R0, 0x2, RZ ;  /* 0x0000000200007824 */ /* 0x002fca00078e00ff */
[----:B------:R-:W-:-:S05]  /*0070*/  LOP3.LUT R0, R0, 0x1fe, RZ, 0xc0, !PT ;  /* 0x000001fe00007812 */ /* 0x000fca00078ec0ff */
[----:B---3--:R-:W-:Y:S02]  /*0080*/  IMAD R0, R3, 0x200, R0 ;  /* 0x0000020003007824 */ /* 0x008fe400078e0200 */
[----:B------:R-:W1:Y:S03]  /*0090*/  LDC.64 R2, c[0x0][0x210] ;  /* 0x00008400ff027b82 */ /* 0x000e660000000a00 */
[----:B------:R-:W-:-:S04]  /*00a0*/  SHF.R.S32.HI R7, RZ, 0x1f, R0 ;  /* 0x0000001fff077819 */ /* 0x000fc80000011400 */
[CC--:B------:R-:W-:Y:S02]  /*00b0*/  LEA.HI R6, R7.reuse, R0.reuse, RZ, 0xa ;  /* 0x0000000007067211 */ /* 0x0c0fe400078f50ff */
[----:B------:R-:W-:Y:S02]  /*00c0*/  LEA.HI R10, R7, R0, RZ, 0x10 ;  /* 0x00000000070a7211 */ /* 0x000fe400078f80ff */
[----:B------:R-:W-:Y:S02]  /*00d0*/  SHF.R.S32.HI R8, RZ, 0xa, R6 ;  /* 0x0000000aff087819 */ /* 0x000fe40000011406 */
[----:B------:R-:W-:Y:S02]  /*00e0*/  LOP3.LUT R7, R6, 0xfffffc00, RZ, 0xc0, !PT ;  /* 0xfffffc0006077812 */ /* 0x000fe400078ec0ff */
[----:B------:R-:W-:Y:S02]  /*00f0*/  LEA.HI R9, R8, R8, RZ, 0x6 ;  /* 0x0000000808097211 */ /* 0x000fe400078f30ff */
[----:B------:R-:W-:Y:S01]  /*0100*/  SHF.R.S32.HI R11, RZ, 0x10, R10 ;  /* 0x00000010ff0b7819 */ /* 0x000fe2000001140a */
[----:B------:R-:W-:Y:S01]  /*0110*/  IMAD.IADD R7, R0, 0x1, -R7 ;  /* 0x0000000100077824 */ /* 0x000fe200078e0a07 */
[----:B------:R-:W-:-:S03]  /*0120*/  LOP3.LUT R9, R9, 0xffffffc0, RZ, 0xc0, !PT ;  /* 0xffffffc009097812 */ /* 0x000fc600078ec0ff */
[----:B------:R-:W-:Y:S01]  /*0130*/  IMAD.SHL.U32 R6, R11, 0x8000, RZ ;  /* 0x000080000b067824 */ /* 0x000fe200078e00ff */
[----:B------:R-:W-:Y:S01]  /*0140*/  LOP3.LUT R11, R10, 0xffff0000, RZ, 0xc0, !PT ;  /* 0xffff00000a0b7812 */ /* 0x000fe200078ec0ff */
[----:B------:R-:W-:Y:S01]  /*0150*/  IMAD.IADD R9, R8, 0x1, -R9 ;  /* 0x0000000108097824 */ /* 0x000fe200078e0a09 */
[----:B------:R-:W-:Y:S02]  /*0160*/  SHF.R.S32.HI R10, RZ, 0x1f, R7 ;  /* 0x0000001fff0a7819 */ /* 0x000fe40000011407 */
[----:B------:R-:W-:Y:S01]  /*0170*/  SHF.R.S32.HI R13, RZ, 0x1f, R6 ;  /* 0x0000001fff0d7819 */ /* 0x000fe20000011406 */
[C---:B------:R-:W-:Y:S01]  /*0180*/  IMAD.SHL.U32 R8, R9.reuse, 0x400, RZ ;  /* 0x0000040009087824 */ /* 0x040fe200078e00ff */
[C---:B------:R-:W-:Y:S01]  /*0190*/  ISETP.GE.AND P0, PT, R9.reuse, 0x20, PT ;  /* 0x000000200900780c */ /* 0x040fe20003f06270 */
[----:B--2---:R-:W-:Y:S01]  /*01a0*/  IMAD.WIDE R4, R9, 0x4, R4 ;  /* 0x0000000409047825 */ /* 0x004fe200078e0204 */
[----:B------:R-:W-:Y:S02]  /*01b0*/  IADD3 R11, R6, R0, -R11 ;  /* 0x00000000060b7210 */ /* 0x000fe40007ffe80b */
[----:B------:R-:W-:-:S02]  /*01c0*/  IADD3 R7, P1, P2, R8, R7, R6 ;  /* 0x0000000708077210 */ /* 0x000fc40007a3e006 */
[----:B------:R-:W-:Y:S01]  /*01d0*/  SHF.R.S32.HI R8, RZ, 0x1f, R8 ;  /* 0x0000001fff087819 */ /* 0x000fe20000011408 */
[----:B-1----:R-:W-:-:S03]  /*01e0*/  IMAD.WIDE R2, R11, 0x4, R2 ;  /* 0x000000040b027825 */ /* 0x002fc600078e0202 */
[----:B------:R-:W-:Y:S02]  /*01f0*/  IADD3.X R8, R8, R10, R13, P1, P2 ;  /* 0x0000000a08087210 */ /* 0x000fe40000fe440d */
[----:B------:R-:W-:Y:S02]  /*0200*/  CS2R R10, SRZ ;  /* 0x00000000000a7805 */ /* 0x000fe4000001ff00 */
[----:B------:R-:W-:Y:S02]  /*0210*/  ISETP.GT.AND P1, PT, R9, 0x1f, PT ;  /* 0x0000001f0900780c */ /* 0x000fe40003f24270 */
[----:B------:R-:W-:Y:S02]  /*0220*/  CS2R R12, SRZ ;  /* 0x00000000000c7805 */ /* 0x000fe4000001ff00 */
[C---:B------:R-:W-:Y:S02]  /*0230*/  LEA R6, P2, R7.reuse, UR6, 0x2 ;  /* 0x0000000607067c11 */ /* 0x040fe4000f8410ff */
[----:B------:R-:W-:Y:S01]  /*0240*/  CS2R R14, SRZ ;  /* 0x00000000000e7805 */ /* 0x000fe2000001ff00 */
[----:B------:R-:W2:Y:S01]  /*0250*/  @!P0 LDG.E.64 R10, desc[UR4][R2.64] ;  /* 0x00000004020a8981 */ /* 0x000ea2000c1e1b00 */
[----:B------:R-:W-:-:S02]  /*0260*/  LEA.HI.X R7, R7, UR7, R8, 0x2, P2 ;  /* 0x0000000707077c11 */ /* 0x000fc400090f1408 */
[----:B------:R-:W1:Y:S01]  /*0270*/  LDC.64 R8, c[0x0][0x228] ;  /* 0x00008a00ff087b82 */ /* 0x000e620000000a00 */
[----:B------:R-:W3:Y:S04]  /*0280*/  @!P0 LDG.E.EL R12, desc[UR4][R4.64] ;  /* 0x00000004040c8981 */ /* 0x000ee8000c2e1900 */
[----:B------:R-:W4:Y:S04]  /*0290*/  @!P0 LDG.E.EL R13, desc[UR4][R4.64] ;  /* 0x00000004040d8981 */ /* 0x000f28000c2e1900 */
[----:B------:R-:W5:Y:S01]  /*02a0*/  @P1 LDG.E.64 R14, desc[UR4][R6.64+-0x20000] ;  /* 0xfe000004060e1981 */ /* 0x000f62000c1e1b00 */
[----:B--2---:R-:W-:-:S02]  /*02b0*/  SEL R10, R10, RZ, !P0 ;  /* 0x000000ff0a0a7207 */ /* 0x004fc40004000000 */
[----:B------:R-:W-:Y:S02]  /*02c0*/  SEL R16, R11, RZ, !P0 ;  /* 0x000000ff0b107207 */ /* 0x000fe40004000000 */
[----:B---3--:R-:W-:Y:S02]  /*02d0*/  SEL R3, R12, RZ, !P0 ;  /* 0x000000ff0c037207 */ /* 0x008fe40004000000 */
[----:B----4-:R-:W-:-:S03]  /*02e0*/  SEL R13, R13, RZ, !P0 ;  /* 0x000000ff0d0d7207 */ /* 0x010fc60004000000 */
[----:B------:R-:W-:Y:S01]  /*02f0*/  FADD R12, R10, R3 ;  /* 0x000000030a0c7221 */ /* 0x000fe20000000000 */
[----:B-1----:R-:W-:Y:S01]  /*0300*/  IMAD.WIDE R2, R0, 0x4, R8 ;  /* 0x0000000400027825 */ /* 0x002fe200078e0208 */
[----:B-----5:R-:W-:-:S03]  /*0310*/  @P0 SEL R12, R14, RZ, P1 ;  /* 0x000000ff0e0c0207 */ /* 0x020fc60000800000 */
[----:B------:R-:W-:Y:S01]  /*0320*/  FADD R13, R16, R13 ;  /* 0x0000000d100d7221 */ /* 0x000fe20000000000 */
[----:B------:R-:W-:-:S05]  /*0330*/  @P0 SEL R13, R15, RZ, P1 ;  /* 0x000000ff0f0d0207 */ /* 0x000fca0000800000 */
[----:B------:R-:W-:Y:S01]  /*0340*/  STG.E.64 desc[UR4][R2.64], R12 ;  /* 0x0000000c02007986 */ /* 0x000fe2000c101b04 */
[----:B------:R-:W-:Y:S05]  /*0350*/  EXIT ;  /* 0x000000000000794d */ /* 0x000fea0003800000 */
.L_x_0:
[----:B------:R-:W-:-:S00]  /*0360*/  BRA `(.L_x_0) ;  /* 0xfffffffc00fc7947 */ /* 0x000fc0000383ffff */
[----:B------:R-:W-:-:S00]  /*0370*/  NOP ;  /* 0x0000000000007918 */ /* 0x000fc00000000000 */
        /* <DEDUP_REMOVED lines=8> */
.L_x_1:


//--------------------- .nv.constant0.triton_poi_fused_cat_15 --------------------------
	.section	.nv.constant0.triton_poi_fused_cat_15,"a",@progbits
	.sectionflags	@""
	.align	4
.nv.constant0.triton_poi_fused_cat_15:
	.zero		564
